	.headerflags	@"EF_CUDA_TEXMODE_UNIFIED EF_CUDA_64BIT_ADDRESS EF_CUDA_ACCELERATORS EF_CUDA_SM90 EF_CUDA_VIRTUAL_SM(EF_CUDA_SM90)"
	.elftype	@"ET_EXEC"


//--------------------- .nv.info                  --------------------------
	.section	.nv.info,"",@"SHT_CUDA_INFO"
	.align	4


	//----- nvinfo : EIATTR_REGCOUNT
	.align		4
        /*0000*/ 	.byte	0x04, 0x2f
        /*0002*/ 	.short	(.L_3 - .L_2)
	.align		4
.L_2:
        /*0004*/ 	.word	index@(triton_poi_fused__native_batch_norm_legit_no_training_add_relu_28)
        /*0008*/ 	.word	0x0000002a


	//----- nvinfo : EIATTR_MIN_STACK_SIZE
	.align		4
.L_3:
        /*000c*/ 	.byte	0x04, 0x12
        /*000e*/ 	.short	(.L_5 - .L_4)
	.align		4
.L_4:
        /*0010*/ 	.word	index@(triton_poi_fused__native_batch_norm_legit_no_training_add_relu_28)
        /*0014*/ 	.word	0x00000000


	//----- nvinfo : EIATTR_FRAME_SIZE
	.align		4
.L_5:
        /*0018*/ 	.byte	0x04, 0x11
        /*001a*/ 	.short	(.L_7 - .L_6)
	.align		4
.L_6:
        /*001c*/ 	.word	index@(triton_poi_fused__native_batch_norm_legit_no_training_add_relu_28)
        /*0020*/ 	.word	0x00000000


	//----- nvinfo : EIATTR_MIN_STACK_SIZE
	.align		4
.L_7:
        /*0024*/ 	.byte	0x04, 0x12
        /*0026*/ 	.short	(.L_9 - .L_8)
	.align		4
.L_8:
        /*0028*/ 	.word	index@(triton_poi_fused__native_batch_norm_legit_no_training_add_relu_28)
        /*002c*/ 	.word	0x00000000
.L_9:


//--------------------- .nv.info.triton_poi_fused__native_batch_norm_legit_no_training_add_relu_28 --------------------------
	.section	.nv.info.triton_poi_fused__native_batch_norm_legit_no_training_add_relu_28,"",@"SHT_CUDA_INFO"
	.sectionflags	@""
	.align	4


	//----- nvinfo : EIATTR_CUDA_API_VERSION
	.align		4
        /*0000*/ 	.byte	0x04, 0x37
        /*0002*/ 	.short	(.L_11 - .L_10)
.L_10:
        /*0004*/ 	.word	0x0000007c


	//----- nvinfo : EIATTR_KPARAM_INFO
	.align		4
.L_11:
        /*0008*/ 	.byte	0x04, 0x17
        /*000a*/ 	.short	(.L_13 - .L_12)
.L_12:
        /*000c*/ 	.word	0x00000000
        /*0010*/ 	.short	0x0008
        /*0012*/ 	.short	0x003c
        /*0014*/ 	.byte	0x00, 0xf0, 0x11, 0x00


	//----- nvinfo : EIATTR_KPARAM_INFO
	.align		4
.L_13:
        /*0018*/ 	.byte	0x04, 0x17
        /*001a*/ 	.short	(.L_15 - .L_14)
.L_14:
        /*001c*/ 	.word	0x00000000
        /*0020*/ 	.short	0x0007
        /*0022*/ 	.short	0x0038
        /*0024*/ 	.byte	0x00, 0xf0, 0x11, 0x00


	//----- nvinfo : EIATTR_KPARAM_INFO
	.align		4
.L_15:
        /*0028*/ 	.byte	0x04, 0x17
        /*002a*/ 	.short	(.L_17 - .L_16)
.L_16:
        /*002c*/ 	.word	0x00000000
        /*0030*/ 	.short	0x0006
        /*0032*/ 	.short	0x0030
        /*0034*/ 	.byte	0x00, 0xf4, 0x21, 0x00


	//----- nvinfo : EIATTR_KPARAM_INFO
	.align		4
.L_17:
        /*0038*/ 	.byte	0x04, 0x17
        /*003a*/ 	.short	(.L_19 - .L_18)
.L_18:
        /*003c*/ 	.word	0x00000000
        /*0040*/ 	.short	0x0005
        /*0042*/ 	.short	0x0028
        /*0044*/ 	.byte	0x00, 0xf4, 0x21, 0x00


	//----- nvinfo : EIATTR_KPARAM_INFO
	.align		4
.L_19:
        /*0048*/ 	.byte	0x04, 0x17
        /*004a*/ 	.short	(.L_21 - .L_20)
.L_20:
        /*004c*/ 	.word	0x00000000
        /*0050*/ 	.short	0x0004
        /*0052*/ 	.short	0x0020
        /*0054*/ 	.byte	0x00, 0xf4, 0x21, 0x00


	//----- nvinfo : EIATTR_KPARAM_INFO
	.align		4
.L_21:
        /*0058*/ 	.byte	0x04, 0x17
        /*005a*/ 	.short	(.L_23 - .L_22)
.L_22:
        /*005c*/ 	.word	0x00000000
        /*0060*/ 	.short	0x0003
        /*0062*/ 	.short	0x0018
        /*0064*/ 	.byte	0x00, 0xf4, 0x21, 0x00


	//----- nvinfo : EIATTR_KPARAM_INFO
	.align		4
.L_23:
        /*0068*/ 	.byte	0x04, 0x17
        /*006a*/ 	.short	(.L_25 - .L_24)
.L_24:
        /*006c*/ 	.word	0x00000000
        /*0070*/ 	.short	0x0002
        /*0072*/ 	.short	0x0010
        /*0074*/ 	.byte	0x00, 0xf4, 0x21, 0x00


	//----- nvinfo : EIATTR_KPARAM_INFO
	.align		4
.L_25:
        /*0078*/ 	.byte	0x04, 0x17
        /*007a*/ 	.short	(.L_27 - .L_26)
.L_26:
        /*007c*/ 	.word	0x00000000
        /*0080*/ 	.short	0x0001
        /*0082*/ 	.short	0x0008
        /*0084*/ 	.byte	0x00, 0xf4, 0x21, 0x00


	//----- nvinfo : EIATTR_KPARAM_INFO
	.align		4
.L_27:
        /*0088*/ 	.byte	0x04, 0x17
        /*008a*/ 	.short	(.L_29 - .L_28)
.L_28:
        /*008c*/ 	.word	0x00000000
        /*0090*/ 	.short	0x0000
        /*0092*/ 	.short	0x0000
        /*0094*/ 	.byte	0x00, 0xf4, 0x21, 0x00


	//----- nvinfo : EIATTR_SPARSE_MMA_MASK
	.align		4
.L_29:
        /*0098*/ 	.byte	0x03, 0x50
        /*009a*/ 	.short	0x0000


	//----- nvinfo : EIATTR_MAXREG_COUNT
	.align		4
        /*009c*/ 	.byte	0x03, 0x1b
        /*009e*/ 	.short	0x00ff


	//----- nvinfo : EIATTR_EXIT_INSTR_OFFSETS
	.align		4
        /*00a0*/ 	.byte	0x04, 0x1c
        /*00a2*/ 	.short	(.L_31 - .L_30)


	//   ....[0]....
.L_30:
        /*00a4*/ 	.word	0x000012f0


	//   ....[1]....
        /*00a8*/ 	.word	0x00001340


	//----- nvinfo : EIATTR_REQNTID
	.align		4
.L_31:
        /*00ac*/ 	.byte	0x04, 0x10
        /*00ae*/ 	.short	(.L_33 - .L_32)
.L_32:
        /*00b0*/ 	.word	0x00000100
        /*00b4*/ 	.word	0x00000001
        /*00b8*/ 	.word	0x00000001


	//----- nvinfo : EIATTR_CBANK_PARAM_SIZE
	.align		4
.L_33:
        /*00bc*/ 	.byte	0x03, 0x19
        /*00be*/ 	.short	0x0040


	//----- nvinfo : EIATTR_PARAM_CBANK
	.align		4
        /*00c0*/ 	.byte	0x04, 0x0a
        /*00c2*/ 	.short	(.L_35 - .L_34)
	.align		4
.L_34:
        /*00c4*/ 	.word	index@(.nv.constant0.triton_poi_fused__native_batch_norm_legit_no_training_add_relu_28)
        /*00c8*/ 	.short	0x0210
        /*00ca*/ 	.short	0x0040


	//----- nvinfo : EIATTR_SW_WAR
	.align		4
.L_35:
        /*00cc*/ 	.byte	0x04, 0x36
        /*00ce*/ 	.short	(.L_37 - .L_36)
.L_36:
        /*00d0*/ 	.word	0x00000008
.L_37:


//--------------------- .nv.callgraph             --------------------------
	.section	.nv.callgraph,"",@"SHT_CUDA_CALLGRAPH"
	.align	4
	.sectionentsize	8
	.align		4
        /*0000*/ 	.word	0x00000000
	.align		4
        /*0004*/ 	.word	0xffffffff
	.align		4
        /*0008*/ 	.word	0x00000000
	.align		4
        /*000c*/ 	.word	0xfffffffe
	.align		4
        /*0010*/ 	.word	0x00000000
	.align		4
        /*0014*/ 	.word	0xfffffffd
	.align		4
        /*0018*/ 	.word	0x00000000
	.align		4
        /*001c*/ 	.word	0xfffffffc


//--------------------- .nv.constant4             --------------------------
	.section	.nv.constant4,"a",@progbits
	.align	8
	.align		8
.nv.constant4:
        /*0000*/ 	.dword	_$_str
	.align		8
        /*0008*/ 	.dword	_$_str_$_2


//--------------------- .text.triton_poi_fused__native_batch_norm_legit_no_training_add_relu_28 --------------------------
	.section	.text.triton_poi_fused__native_batch_norm_legit_no_training_add_relu_28,"ax",@progbits
	.sectionflags	@"SHF_BARRIERS=1"
	.align	128
        .global         triton_poi_fused__native_batch_norm_legit_no_training_add_relu_28
        .type           triton_poi_fused__native_batch_norm_legit_no_training_add_relu_28,@function
        .size           triton_poi_fused__native_batch_norm_legit_no_training_add_relu_28,(.L_x_1 - triton_poi_fused__native_batch_norm_legit_no_training_add_relu_28)
        .other          triton_poi_fused__native_batch_norm_legit_no_training_add_relu_28,@"STO_CUDA_ENTRY STV_DEFAULT"
triton_poi_fused__native_batch_norm_legit_no_training_add_relu_28:
.text.triton_poi_fused__native_batch_norm_legit_no_training_add_relu_28:
[----:B------:R-:W0:Y:S01]  /*0000*/  LDC R1, c[0x0][0x28] ;  /* 0x00000a00ff017b82 */ /* 0x000e220000000800 */
[----:B------:R-:W1:Y:S07]  /*0010*/  S2R R0, SR_CTAID.X ;  /* 0x0000000000007919 */ /* 0x000e6e0000002500 */
[----:B------:R-:W2:Y:S01]  /*0020*/  LDC.64 R8, c[0x0][0x220] ;  /* 0x00008800ff087b82 */ /* 0x000ea20000000a00 */
[----:B------:R-:W-:Y:S02]  /*0030*/  CS2R R4, SRZ ;  /* 0x0000000000047805 */ /* 0x000fe4000001ff00 */
[----:B------:R-:W-:Y:S01]  /*0040*/  CS2R R6, SRZ ;  /* 0x0000000000067805 */ /* 0x000fe2000001ff00 */
[----:B------:R-:W3:Y:S01]  /*0050*/  S2R R10, SR_TID.X ;  /* 0x00000000000a7919 */ /* 0x000ee20000002100 */
[----:B------:R-:W-:Y:S01]  /*0060*/  ULDC.64 UR6, c[0x0][0x208] ;  /* 0x0000820000067ab9 */ /* 0x000fe20000000a00 */
[----:B------:R-:W4:Y:S01]  /*0070*/  S2R R27, SR_CTAID.Y ;  /* 0x00000000001b7919 */ /* 0x000f220000002600 */
[----:B------:R-:W-:Y:S01]  /*0080*/  IMAD.MOV.U32 R25, RZ, RZ, 0x3e800000 ;  /* 0x3e800000ff197424 */ /* 0x000fe200078e00ff */
[----:B------:R-:W5:Y:S08]  /*0090*/  LDC.64 R36, c[0x0][0x210] ;  /* 0x00008400ff247b82 */ /* 0x000f700000000a00 */
[----:B------:R-:W5:Y:S01]  /*00a0*/  LDC.64 R20, c[0x0][0x218] ;  /* 0x00008600ff147b82 */ /* 0x000f620000000a00 */
[----:B------:R-:W-:-:S07]  /*00b0*/  CS2R R14, SRZ ;  /* 0x00000000000e7805 */ /* 0x000fce000001ff00 */
[----:B------:R-:W5:Y:S01]  /*00c0*/  LDC.64 R38, c[0x0][0x228] ;  /* 0x00008a00ff267b82 */ /* 0x000f620000000a00 */
[----:B-1----:R-:W-:Y:S02]  /*00d0*/  IMAD.SHL.U32 R0, R0, 0x40, RZ ;  /* 0x0000004000007824 */ /* 0x002fe400078e00ff */
[----:B---3--:R-:W-:-:S05]  /*00e0*/  IMAD.SHL.U32 R2, R10, 0x4, RZ ;  /* 0x000000040a027824 */ /* 0x008fca00078e00ff */
[----:B------:R-:W-:-:S04]  /*00f0*/  LOP3.LUT R31, R0, 0x3c, R2, 0xf8, !PT ;  /* 0x0000003c001f7812 */ /* 0x000fc800078ef802 */
[C---:B------:R-:W-:Y:S01]  /*0100*/  ISETP.GE.AND P3, PT, R31.reuse, 0x80, PT ;  /* 0x000000801f00780c */ /* 0x040fe20003f66270 */
[----:B--2---:R-:W-:-:S12]  /*0110*/  IMAD.WIDE R8, R31, 0x4, R8 ;  /* 0x000000041f087825 */ /* 0x004fd800078e0208 */
[----:B------:R1:W2:Y:S01]  /*0120*/  @!P3 LDG.E.EL.128 R4, desc[UR6][R8.64] ;  /* 0x000000060804b981 */ /* 0x0002a2000c2e1d00 */
[----:B------:R-:W-:Y:S01]  /*0130*/  SHF.R.U32.HI R26, RZ, 0x4, R10 ;  /* 0x00000004ff1a7819 */ /* 0x000fe2000001160a */
[----:B----4-:R-:W-:Y:S01]  /*0140*/  IMAD.SHL.U32 R27, R27, 0x40, RZ ;  /* 0x000000401b1b7824 */ /* 0x010fe200078e00ff */
[----:B------:R-:W-:Y:S02]  /*0150*/  CS2R R10, SRZ ;  /* 0x00000000000a7805 */ /* 0x000fe4000001ff00 */
[----:B------:R-:W-:-:S04]  /*0160*/  SGXT.U32 R26, R26, 0x4 ;  /* 0x000000041a1a781a */ /* 0x000fc80000000000 */
[----:B------:R-:W-:Y:S02]  /*0170*/  LOP3.LUT R24, R27, 0x20, R26, 0xfe, !PT ;  /* 0x000000201b187812 */ /* 0x000fe400078efe1a */
[----:B-1----:R-:W-:Y:S02]  /*0180*/  CS2R R8, SRZ ;  /* 0x0000000000087805 */ /* 0x002fe4000001ff00 */
[----:B------:R-:W-:Y:S02]  /*0190*/  LOP3.LUT R28, R27, R26, RZ, 0xfc, !PT ;  /* 0x0000001a1b1c7212 */ /* 0x000fe400078efcff */
[----:B------:R-:W-:Y:S02]  /*01a0*/  LOP3.LUT R12, R27, 0x10, R26, 0xfe, !PT ;  /* 0x000000101b0c7812 */ /* 0x000fe400078efe1a */
[C---:B------:R-:W-:Y:S01]  /*01b0*/  ISETP.LT.AND P2, PT, R28.reuse, 0x40, !P3 ;  /* 0x000000401c00780c */ /* 0x040fe20005f41270 */
[----:B------:R-:W-:Y:S01]  /*01c0*/  IMAD R28, R28, 0x80, R31 ;  /* 0x000000801c1c7824 */ /* 0x000fe200078e021f */
[----:B------:R-:W-:-:S03]  /*01d0*/  ISETP.LT.AND P1, PT, R12, 0x40, !P3 ;  /* 0x000000400c00780c */ /* 0x000fc60005f21270 */
[----:B-----5:R-:W-:-:S04]  /*01e0*/  IMAD.WIDE R18, R28, 0x4, R36 ;  /* 0x000000041c127825 */ /* 0x020fc800078e0224 */
[----:B0-----:R-:W-:-:S04]  /*01f0*/  IMAD.WIDE R20, R31, 0x4, R20 ;  /* 0x000000041f147825 */ /* 0x001fc800078e0214 */
[----:B------:R0:W3:Y:S02]  /*0200*/  @P2 LDG.E.EL.128 R8, desc[UR6][R18.64] ;  /* 0x0000000612082981 */ /* 0x0000e4000c2e1d00 */
[----:B0-----:R-:W-:Y:S01]  /*0210*/  CS2R R18, SRZ ;  /* 0x0000000000127805 */ /* 0x001fe2000001ff00 */
[----:B--2---:R-:W-:Y:S01]  /*0220*/  FADD R5, R5, 9.9999997473787516356e-06 ;  /* 0x3727c5ac05057421 */ /* 0x004fe20000000000 */
[----:B------:R-:W-:Y:S01]  /*0230*/  FADD R4, R4, 9.9999997473787516356e-06 ;  /* 0x3727c5ac04047421 */ /* 0x000fe20000000000 */
[----:B------:R-:W-:Y:S01]  /*0240*/  FADD R33, R6, 9.9999997473787516356e-06 ;  /* 0x3727c5ac06217421 */ /* 0x000fe20000000000 */
[----:B------:R-:W-:Y:S01]  /*0250*/  FADD R35, R7, 9.9999997473787516356e-06 ;  /* 0x3727c5ac07237421 */ /* 0x000fe20000000000 */
[----:B------:R-:W0:Y:S01]  /*0260*/  MUFU.SQRT R29, R5 ;  /* 0x00000005001d7308 */ /* 0x000e220000002000 */
[----:B------:R-:W-:-:S07]  /*0270*/  CS2R R6, SRZ ;  /* 0x0000000000067805 */ /* 0x000fce000001ff00 */
[----:B------:R1:W2:Y:S01]  /*0280*/  MUFU.SQRT R3, R4 ;  /* 0x0000000400037308 */ /* 0x0002a20000002000 */
[----:B0-----:R-:W-:-:S07]  /*0290*/  FSETP.GT.AND P5, PT, R29, 8.50705917302346158658e+37, PT ;  /* 0x7e8000001d00780b */ /* 0x001fce0003fa4000 */
[----:B------:R-:W0:Y:S01]  /*02a0*/  MUFU.SQRT R33, R33 ;  /* 0x0000002100217308 */ /* 0x000e220000002000 */
[----:B------:R-:W-:Y:S02]  /*02b0*/  FSETP.GEU.AND P4, PT, R29, 1.175494350822287508e-38, PT ;  /* 0x008000001d00780b */ /* 0x000fe40003f8e000 */
[----:B-1----:R-:W-:Y:S02]  /*02c0*/  CS2R R4, SRZ ;  /* 0x0000000000047805 */ /* 0x002fe4000001ff00 */
[C---:B--2---:R-:W-:Y:S02]  /*02d0*/  FSETP.GT.AND P0, PT, R3.reuse, 8.50705917302346158658e+37, PT ;  /* 0x7e8000000300780b */ /* 0x044fe40003f04000 */
[----:B------:R-:W-:Y:S01]  /*02e0*/  FSETP.GEU.AND P6, PT, R3, 1.175494350822287508e-38, PT ;  /* 0x008000000300780b */ /* 0x000fe20003fce000 */
[----:B------:R-:W1:Y:S01]  /*02f0*/  MUFU.SQRT R35, R35 ;  /* 0x0000002300237308 */ /* 0x000e620000002000 */
[----:B------:R-:W-:Y:S01]  /*0300*/  FSEL R13, R25, 1, P0 ;  /* 0x3f800000190d7808 */ /* 0x000fe20000000000 */
[----:B------:R-:W-:-:S04]  /*0310*/  @P5 FMUL R29, R29, 0.25 ;  /* 0x3e8000001d1d5820 */ /* 0x000fc80000400000 */
[----:B------:R-:W-:-:S04]  /*0320*/  @!P4 FMUL R29, R29, 16777216 ;  /* 0x4b8000001d1dc820 */ /* 0x000fc80000400000 */
[----:B------:R-:W-:Y:S02]  /*0330*/  @P0 FMUL R3, R3, 0.25 ;  /* 0x3e80000003030820 */ /* 0x000fe40000400000 */
[----:B------:R-:W2:Y:S01]  /*0340*/  MUFU.RCP R29, R29 ;  /* 0x0000001d001d7308 */ /* 0x000ea20000001000 */
[----:B------:R-:W-:Y:S01]  /*0350*/  @!P6 FMUL R13, R13, 16777216 ;  /* 0x4b8000000d0de820 */ /* 0x000fe20000400000 */
[----:B------:R-:W-:Y:S01]  /*0360*/  @!P6 FMUL R3, R3, 16777216 ;  /* 0x4b8000000303e820 */ /* 0x000fe20000400000 */
[----:B0-----:R-:W-:Y:S02]  /*0370*/  FSETP.GT.AND P6, PT, R33, 8.50705917302346158658e+37, PT ;  /* 0x7e8000002100780b */ /* 0x001fe40003fc4000 */
[----:B------:R-:W-:Y:S02]  /*0380*/  FSEL R32, R25, 1, P5 ;  /* 0x3f80000019207808 */ /* 0x000fe40002800000 */
[----:B-1----:R-:W-:Y:S01]  /*0390*/  FSETP.GT.AND P5, PT, R35, 8.50705917302346158658e+37, PT ;  /* 0x7e8000002300780b */ /* 0x002fe20003fa4000 */
[----:B------:R0:W1:Y:S02]  /*03a0*/  MUFU.RCP R30, R3 ;  /* 0x00000003001e7308 */ /* 0x0000640000001000 */
[----:B------:R-:W-:Y:S01]  /*03b0*/  @!P4 FMUL R32, R32, 16777216 ;  /* 0x4b8000002020c820 */ /* 0x000fe20000400000 */
[----:B------:R-:W-:-:S03]  /*03c0*/  FSETP.GEU.AND P4, PT, R33, 1.175494350822287508e-38, PT ;  /* 0x008000002100780b */ /* 0x000fc60003f8e000 */
[----:B--2---:R-:W-:Y:S02]  /*03d0*/  FMUL R29, R29, R32 ;  /* 0x000000201d1d7220 */ /* 0x004fe40000400000 */
[----:B------:R-:W-:Y:S01]  /*03e0*/  @P6 FMUL R33, R33, 0.25 ;  /* 0x3e80000021216820 */ /* 0x000fe20000400000 */
[----:B------:R-:W-:Y:S02]  /*03f0*/  FSEL R32, R25, 1, P6 ;  /* 0x3f80000019207808 */ /* 0x000fe40003000000 */
[C---:B------:R-:W-:Y:S01]  /*0400*/  FSETP.GEU.AND P6, PT, R35.reuse, 1.175494350822287508e-38, PT ;  /* 0x008000002300780b */ /* 0x040fe20003fce000 */
[----:B------:R-:W-:Y:S01]  /*0410*/  @P5 FMUL R35, R35, 0.25 ;  /* 0x3e80000023235820 */ /* 0x000fe20000400000 */
[C---:B------:R-:W-:Y:S01]  /*0420*/  ISETP.LT.AND P0, PT, R24.reuse, 0x40, !P3 ;  /* 0x000000401800780c */ /* 0x040fe20005f01270 */
[----:B------:R-:W-:Y:S01]  /*0430*/  IMAD R24, R24, 0x80, R31 ;  /* 0x0000008018187824 */ /* 0x000fe200078e021f */
[----:B0-----:R-:W-:Y:S01]  /*0440*/  LEA R3, R12, R31, 0x7 ;  /* 0x0000001f0c037211 */ /* 0x001fe200078e38ff */
[----:B-1----:R-:W-:Y:S01]  /*0450*/  FMUL R30, R30, R13 ;  /* 0x0000000d1e1e7220 */ /* 0x002fe20000400000 */
[----:B------:R-:W-:Y:S01]  /*0460*/  CS2R R12, SRZ ;  /* 0x00000000000c7805 */ /* 0x000fe2000001ff00 */
[----:B------:R-:W-:-:S04]  /*0470*/  IMAD.WIDE R22, R24, 0x4, R36 ;  /* 0x0000000418167825 */ /* 0x000fc800078e0224 */
[----:B------:R-:W-:-:S04]  /*0480*/  IMAD.WIDE R16, R3, 0x4, R36 ;  /* 0x0000000403107825 */ /* 0x000fc800078e0224 */
[----:B------:R-:W-:Y:S01]  /*0490*/  @!P6 FMUL R35, R35, 16777216 ;  /* 0x4b8000002323e820 */ /* 0x000fe20000400000 */
[----:B------:R0:W2:Y:S03]  /*04a0*/  @P0 LDG.E.EL.128 R12, desc[UR6][R22.64] ;  /* 0x00000006160c0981 */ /* 0x0000a6000c2e1d00 */
[----:B------:R-:W1:Y:S01]  /*04b0*/  MUFU.RCP R34, R35 ;  /* 0x0000002300227308 */ /* 0x000e620000001000 */
[----:B------:R-:W-:Y:S01]  /*04c0*/  @!P4 FMUL R33, R33, 16777216 ;  /* 0x4b8000002121c820 */ /* 0x000fe20000400000 */
[----:B------:R4:W5:Y:S01]  /*04d0*/  @P1 LDG.E.EL.128 R4, desc[UR6][R16.64] ;  /* 0x0000000610041981 */ /* 0x000962000c2e1d00 */
[----:B------:R-:W-:Y:S01]  /*04e0*/  @!P4 FMUL R32, R32, 16777216 ;  /* 0x4b8000002020c820 */ /* 0x000fe20000400000 */
[----:B0-----:R-:W-:Y:S02]  /*04f0*/  LOP3.LUT R22, R27, 0x30, R26, 0xfe, !PT ;  /* 0x000000301b167812 */ /* 0x001fe400078efe1a */
[----:B------:R-:W-:-:S02]  /*0500*/  FSEL R23, R25, 1, P5 ;  /* 0x3f80000019177808 */ /* 0x000fc40002800000 */
[----:B----4-:R-:W-:Y:S02]  /*0510*/  CS2R R16, SRZ ;  /* 0x0000000000107805 */ /* 0x010fe4000001ff00 */
[C---:B------:R-:W-:Y:S01]  /*0520*/  ISETP.LT.AND P4, PT, R22.reuse, 0x40, !P3 ;  /* 0x000000401600780c */ /* 0x040fe20005f81270 */
[----:B------:R-:W-:Y:S01]  /*0530*/  @!P6 FMUL R23, R23, 16777216 ;  /* 0x4b8000001717e820 */ /* 0x000fe20000400000 */
[----:B------:R-:W-:Y:S02]  /*0540*/  IMAD R25, R22, 0x80, R31 ;  /* 0x0000008016197824 */ /* 0x000fe400078e021f */
[----:B------:R0:W5:Y:S01]  /*0550*/  @!P3 LDG.E.EL.128 R16, desc[UR6][R20.64] ;  /* 0x000000061410b981 */ /* 0x000162000c2e1d00 */
[----:B-1----:R-:W-:Y:S01]  /*0560*/  FMUL R34, R34, R23 ;  /* 0x0000001722227220 */ /* 0x002fe20000400000 */
[----:B------:R-:W-:Y:S01]  /*0570*/  CS2R R22, SRZ ;  /* 0x0000000000167805 */ /* 0x000fe2000001ff00 */
[----:B------:R-:W-:Y:S01]  /*0580*/  IMAD.WIDE R36, R25, 0x4, R36 ;  /* 0x0000000419247825 */ /* 0x000fe200078e0224 */
[----:B0-----:R-:W-:-:S06]  /*0590*/  CS2R R20, SRZ ;  /* 0x0000000000147805 */ /* 0x001fcc000001ff00 */
[----:B------:R0:W4:Y:S01]  /*05a0*/  @P4 LDG.E.EL.128 R20, desc[UR6][R36.64] ;  /* 0x0000000624144981 */ /* 0x000122000c2e1d00 */
[----:B------:R-:W1:Y:S01]  /*05b0*/  MUFU.RCP R33, R33 ;  /* 0x0000002100217308 */ /* 0x000e620000001000 */
[----:B------:R-:W-:-:S04]  /*05c0*/  IMAD.WIDE R38, R31, 0x4, R38 ;  /* 0x000000041f267825 */ /* 0x000fc800078e0226 */
[----:B-1----:R-:W-:Y:S01]  /*05d0*/  FMUL R32, R33, R32 ;  /* 0x0000002021207220 */ /* 0x002fe20000400000 */
[----:B-----5:R-:W-:Y:S01]  /*05e0*/  FADD R7, -R19, R7 ;  /* 0x0000000713077221 */ /* 0x020fe20000000100 */
[C---:B---3--:R-:W-:Y:S01]  /*05f0*/  FADD R8, -R16.reuse, R8 ;  /* 0x0000000810087221 */ /* 0x048fe20000000100 */
[C---:B------:R-:W-:Y:S01]  /*0600*/  FADD R33, -R16.reuse, R4 ;  /* 0x0000000410217221 */ /* 0x040fe20000000100 */
[----:B--2---:R-:W-:Y:S01]  /*0610*/  FADD R12, -R16, R12 ;  /* 0x0000000c100c7221 */ /* 0x004fe20000000100 */
[C---:B------:R-:W-:Y:S01]  /*0620*/  FADD R9, -R17.reuse, R9 ;  /* 0x0000000911097221 */ /* 0x040fe20000000100 */
[C---:B------:R-:W-:Y:S01]  /*0630*/  FADD R13, -R17.reuse, R13 ;  /* 0x0000000d110d7221 */ /* 0x040fe20000000100 */
[----:B0-----:R-:W-:Y:S01]  /*0640*/  FADD R36, -R18, R6 ;  /* 0x0000000612247221 */ /* 0x001fe20000000100 */
[----:B----4-:R-:W-:Y:S01]  /*0650*/  FADD R20, -R16, R20 ;  /* 0x0000001410147221 */ /* 0x010fe20000000100 */
[C---:B------:R-:W-:Y:S01]  /*0660*/  FADD R16, -R17.reuse, R5 ;  /* 0x0000000511107221 */ /* 0x040fe20000000100 */
[----:B------:R-:W-:Y:S01]  /*0670*/  FADD R21, -R17, R21 ;  /* 0x0000001511157221 */ /* 0x000fe20000000100 */
[----:B------:R-:W-:Y:S01]  /*0680*/  FMUL R17, R34, R7 ;  /* 0x0000000722117220 */ /* 0x000fe20000400000 */
[----:B------:R-:W-:-:S02]  /*0690*/  CS2R R4, SRZ ;  /* 0x0000000000047805 */ /* 0x000fc4000001ff00 */
[----:B------:R-:W-:-:S06]  /*06a0*/  CS2R R6, SRZ ;  /* 0x0000000000067805 */ /* 0x000fcc000001ff00 */
[----:B------:R0:W2:Y:S02]  /*06b0*/  @!P3 LDG.E.EL.128 R4, desc[UR6][R38.64] ;  /* 0x000000062604b981 */ /* 0x0000a4000c2e1d00 */
[----:B0-----:R-:W0:Y:S01]  /*06c0*/  LDC.64 R38, c[0x0][0x230] ;  /* 0x00008c00ff267b82 */ /* 0x001e220000000a00 */
[C---:B------:R-:W-:Y:S01]  /*06d0*/  FADD R15, -R19.reuse, R15 ;  /* 0x0000000f130f7221 */ /* 0x040fe20000000100 */
[C---:B------:R-:W-:Y:S01]  /*06e0*/  FADD R11, -R19.reuse, R11 ;  /* 0x0000000b130b7221 */ /* 0x040fe20000000100 */
[C---:B------:R-:W-:Y:S01]  /*06f0*/  FADD R14, -R18.reuse, R14 ;  /* 0x0000000e120e7221 */ /* 0x040fe20000000100 */
[----:B------:R-:W-:Y:S01]  /*0700*/  FADD R23, -R19, R23 ;  /* 0x0000001713177221 */ /* 0x000fe20000000100 */
[C---:B------:R-:W-:Y:S01]  /*0710*/  FADD R10, -R18.reuse, R10 ;  /* 0x0000000a120a7221 */ /* 0x040fe20000000100 */
[----:B------:R-:W-:Y:S01]  /*0720*/  FADD R22, -R18, R22 ;  /* 0x0000001612167221 */ /* 0x000fe20000000100 */
[C---:B------:R-:W-:Y:S01]  /*0730*/  FMUL R18, R34.reuse, R15 ;  /* 0x0000000f22127220 */ /* 0x040fe20000400000 */
[C---:B------:R-:W-:Y:S01]  /*0740*/  FMUL R19, R34.reuse, R11 ;  /* 0x0000000b22137220 */ /* 0x040fe20000400000 */
[----:B------:R-:W-:Y:S01]  /*0750*/  FMUL R34, R34, R23 ;  /* 0x0000001722227220 */ /* 0x000fe20000400000 */
[C---:B------:R-:W-:Y:S01]  /*0760*/  FMUL R35, R32.reuse, R14 ;  /* 0x0000000e20237220 */ /* 0x040fe20000400000 */
[C---:B------:R-:W-:Y:S01]  /*0770*/  FMUL R15, R32.reuse, R36 ;  /* 0x00000024200f7220 */ /* 0x040fe20000400000 */
[C---:B------:R-:W-:Y:S01]  /*0780*/  FMUL R14, R32.reuse, R10 ;  /* 0x0000000a200e7220 */ /* 0x040fe20000400000 */
[C---:B------:R-:W-:Y:S01]  /*0790*/  FMUL R23, R29.reuse, R16 ;  /* 0x000000101d177220 */ /* 0x040fe20000400000 */
[----:B------:R-:W-:Y:S01]  /*07a0*/  FMUL R32, R32, R22 ;  /* 0x0000001620207220 */ /* 0x000fe20000400000 */
[C---:B------:R-:W-:Y:S01]  /*07b0*/  FMUL R16, R30.reuse, R33 ;  /* 0x000000211e107220 */ /* 0x040fe20000400000 */
[----:B------:R-:W-:Y:S01]  /*07c0*/  FMUL R22, R29, R9 ;  /* 0x000000091d167220 */ /* 0x000fe20000400000 */
[----:B------:R-:W-:Y:S01]  /*07d0*/  FMUL R33, R30, R8 ;  /* 0x000000081e217220 */ /* 0x000fe20000400000 */
[----:B------:R-:W-:-:S02]  /*07e0*/  CS2R R8, SRZ ;  /* 0x0000000000087805 */ /* 0x000fc4000001ff00 */
[----:B------:R-:W-:Y:S01]  /*07f0*/  CS2R R10, SRZ ;  /* 0x00000000000a7805 */ /* 0x000fe2000001ff00 */
[----:B0-----:R-:W-:-:S05]  /*0800*/  IMAD.WIDE R38, R31, 0x4, R38 ;  /* 0x000000041f267825 */ /* 0x001fca00078e0226 */
[----:B------:R0:W2:Y:S02]  /*0810*/  @!P3 LDG.E.EL.128 R8, desc[UR6][R38.64] ;  /* 0x000000062608b981 */ /* 0x0000a4000c2e1d00 */
[----:B0-----:R-:W0:Y:S01]  /*0820*/  LDC.64 R38, c[0x0][0x238] ;  /* 0x00008e00ff267b82 */ /* 0x001e220000000a00 */
[C---:B------:R-:W-:Y:S01]  /*0830*/  FMUL R13, R29.reuse, R13 ;  /* 0x0000000d1d0d7220 */ /* 0x040fe20000400000 */
[----:B------:R-:W-:Y:S01]  /*0840*/  FMUL R29, R29, R21 ;  /* 0x000000151d1d7220 */ /* 0x000fe20000400000 */
[C---:B------:R-:W-:Y:S01]  /*0850*/  FMUL R12, R30.reuse, R12 ;  /* 0x0000000c1e0c7220 */ /* 0x040fe20000400000 */
[----:B------:R-:W-:Y:S01]  /*0860*/  FMUL R21, R30, R20 ;  /* 0x000000141e157220 */ /* 0x000fe20000400000 */
[-CC-:B--2---:R-:W-:Y:S01]  /*0870*/  FFMA R31, R33, R4.reuse, R8.reuse ;  /* 0x00000004211f7223 */ /* 0x184fe20000000008 */
[-CC-:B------:R-:W-:Y:S01]  /*0880*/  FFMA R16, R16, R4.reuse, R8.reuse ;  /* 0x0000000410107223 */ /* 0x180fe20000000008 */
[-CC-:B------:R-:W-:Y:S01]  /*0890*/  FFMA R20, R12, R4.reuse, R8.reuse ;  /* 0x000000040c147223 */ /* 0x180fe20000000008 */
[----:B------:R-:W-:Y:S01]  /*08a0*/  FFMA R21, R21, R4, R8 ;  /* 0x0000000415157223 */ /* 0x000fe20000000008 */
[-CC-:B------:R-:W-:Y:S01]  /*08b0*/  FFMA R8, R22, R5.reuse, R9.reuse ;  /* 0x0000000516087223 */ /* 0x180fe20000000009 */
[-CC-:B------:R-:W-:Y:S01]  /*08c0*/  FFMA R22, R13, R5.reuse, R9.reuse ;  /* 0x000000050d167223 */ /* 0x180fe20000000009 */
[-CC-:B------:R-:W-:Y:S01]  /*08d0*/  FFMA R33, R14, R6.reuse, R10.reuse ;  /* 0x000000060e217223 */ /* 0x180fe2000000000a */
[----:B------:R-:W-:Y:S01]  /*08e0*/  FFMA R30, R15, R6, R10 ;  /* 0x000000060f1e7223 */ /* 0x000fe2000000000a */
[-CC-:B------:R-:W-:Y:S01]  /*08f0*/  FFMA R23, R23, R5.reuse, R9.reuse ;  /* 0x0000000517177223 */ /* 0x180fe20000000009 */
[----:B------:R-:W-:Y:S01]  /*0900*/  FFMA R29, R29, R5, R9 ;  /* 0x000000051d1d7223 */ /* 0x000fe20000000009 */
[----:B------:R-:W-:-:S02]  /*0910*/  CS2R R12, SRZ ;  /* 0x00000000000c7805 */ /* 0x000fc4000001ff00 */
[----:B------:R-:W-:Y:S01]  /*0920*/  CS2R R14, SRZ ;  /* 0x00000000000e7805 */ /* 0x000fe2000001ff00 */
[----:B0-----:R-:W-:-:S05]  /*0930*/  IMAD.WIDE R4, R28, 0x4, R38 ;  /* 0x000000041c047825 */ /* 0x001fca00078e0226 */
[----:B------:R0:W2:Y:S01]  /*0940*/  @P2 LDG.E.EL.128 R12, desc[UR6][R4.64] ;  /* 0x00000006040c2981 */ /* 0x0000a2000c2e1d00 */
[-CC-:B------:R-:W-:Y:S01]  /*0950*/  FFMA R35, R35, R6.reuse, R10.reuse ;  /* 0x0000000623237223 */ /* 0x180fe2000000000a */
[----:B------:R-:W-:Y:S01]  /*0960*/  FFMA R32, R32, R6, R10 ;  /* 0x0000000620207223 */ /* 0x000fe2000000000a */
[-CC-:B------:R-:W-:Y:S01]  /*0970*/  FFMA R28, R19, R7.reuse, R11.reuse ;  /* 0x00000007131c7223 */ /* 0x180fe2000000000b */
[-CC-:B------:R-:W-:Y:S01]  /*0980*/  FFMA R36, R17, R7.reuse, R11.reuse ;  /* 0x0000000711247223 */ /* 0x180fe2000000000b */
[-CC-:B------:R-:W-:Y:S01]  /*0990*/  FFMA R37, R18, R7.reuse, R11.reuse ;  /* 0x0000000712257223 */ /* 0x180fe2000000000b */
[----:B------:R-:W-:Y:S01]  /*09a0*/  FFMA R34, R34, R7, R11 ;  /* 0x0000000722227223 */ /* 0x000fe2000000000b */
[----:B------:R-:W-:Y:S01]  /*09b0*/  CS2R R6, SRZ ;  /* 0x0000000000067805 */ /* 0x000fe2000001ff00 */
[----:B------:R-:W-:Y:S01]  /*09c0*/  IMAD.WIDE R10, R3, 0x4, R38 ;  /* 0x00000004030a7825 */ /* 0x000fe200078e0226 */
[----:B0-----:R-:W-:-:S06]  /*09d0*/  CS2R R4, SRZ ;  /* 0x0000000000047805 */ /* 0x001fcc000001ff00 */
[----:B------:R0:W3:Y:S01]  /*09e0*/  @P1 LDG.E.EL.128 R4, desc[UR6][R10.64] ;  /* 0x000000060a041981 */ /* 0x0000e2000c2e1d00 */
[----:B------:R-:W-:-:S04]  /*09f0*/  FSETP.GEU.AND P1, PT, R8, RZ, PT ;  /* 0x000000ff0800720b */ /* 0x000fc80003f2e000 */
[----:B------:R-:W-:Y:S01]  /*0a00*/  FSEL R8, R8, RZ, P1 ;  /* 0x000000ff08087208 */ /* 0x000fe20000800000 */
[----:B------:R-:W-:Y:S01]  /*0a10*/  IMAD.WIDE R18, R24, 0x4, R38 ;  /* 0x0000000418127825 */ /* 0x000fe200078e0226 */
[----:B0-----:R-:W-:-:S03]  /*0a20*/  CS2R R10, SRZ ;  /* 0x00000000000a7805 */ /* 0x001fc6000001ff00 */
[----:B------:R-:W-:Y:S01]  /*0a30*/  IMAD.WIDE R38, R25, 0x4, R38 ;  /* 0x0000000419267825 */ /* 0x000fe200078e0226 */
[----:B------:R-:W0:Y:S03]  /*0a40*/  S2UR UR5, SR_CgaCtaId ;  /* 0x00000000000579c3 */ /* 0x000e260000008800 */
[----:B--2---:R-:W-:Y:S01]  /*0a50*/  FADD R13, R8, R13 ;  /* 0x0000000d080d7221 */ /* 0x004fe20000000000 */
[----:B------:R-:W-:-:S06]  /*0a60*/  CS2R R8, SRZ ;  /* 0x0000000000087805 */ /* 0x000fcc000001ff00 */
[----:B------:R1:W2:Y:S01]  /*0a70*/  @P0 LDG.E.EL.128 R8, desc[UR6][R18.64] ;  /* 0x0000000612080981 */ /* 0x0002a2000c2e1d00 */
[----:B------:R-:W-:-:S04]  /*0a80*/  FSETP.GEU.AND P0, PT, R16, RZ, PT ;  /* 0x000000ff1000720b */ /* 0x000fc80003f0e000 */
[----:B------:R-:W-:Y:S02]  /*0a90*/  FSEL R3, R16, RZ, P0 ;  /* 0x000000ff10037208 */ /* 0x000fe40000000000 */
[----:B------:R-:W-:Y:S02]  /*0aa0*/  CS2R R16, SRZ ;  /* 0x0000000000107805 */ /* 0x000fe4000001ff00 */
[----:B-1----:R-:W-:-:S06]  /*0ab0*/  CS2R R18, SRZ ;  /* 0x0000000000127805 */ /* 0x002fcc000001ff00 */
[----:B------:R-:W4:Y:S01]  /*0ac0*/  @P4 LDG.E.EL.128 R16, desc[UR6][R38.64] ;  /* 0x0000000626104981 */ /* 0x000f22000c2e1d00 */
[----:B---3--:R-:W-:Y:S02]  /*0ad0*/  FADD R4, R3, R4 ;  /* 0x0000000403047221 */ /* 0x008fe40000000000 */
[----:B------:R-:W1:Y:S01]  /*0ae0*/  S2R R3, SR_TID.X ;  /* 0x0000000000037919 */ /* 0x000e620000002100 */
[----:B------:R-:W-:-:S04]  /*0af0*/  FSETP.GEU.AND P0, PT, R23, RZ, PT ;  /* 0x000000ff1700720b */ /* 0x000fc80003f0e000 */
[----:B------:R-:W-:Y:S02]  /*0b00*/  FSEL R24, R23, RZ, P0 ;  /* 0x000000ff17187208 */ /* 0x000fe40000000000 */
[C---:B------:R-:W-:Y:S02]  /*0b10*/  FSETP.GEU.AND P2, PT, R31.reuse, RZ, PT ;  /* 0x000000ff1f00720b */ /* 0x040fe40003f4e000 */
[----:B------:R-:W-:Y:S01]  /*0b20*/  FSETP.GEU.AND P0, PT, R30, RZ, PT ;  /* 0x000000ff1e00720b */ /* 0x000fe20003f0e000 */
[----:B------:R-:W-:Y:S01]  /*0b30*/  FADD R5, R24, R5 ;  /* 0x0000000518057221 */ /* 0x000fe20000000000 */
[----:B------:R-:W-:Y:S01]  /*0b40*/  UMOV UR4, 0x400 ;  /* 0x0000040000047882 */ /* 0x000fe20000000000 */
[----:B------:R-:W-:Y:S01]  /*0b50*/  FSEL R31, R31, RZ, P2 ;  /* 0x000000ff1f1f7208 */ /* 0x000fe20001000000 */
[----:B0-----:R-:W-:Y:S01]  /*0b60*/  UPRMT UR4, UR5, 0x654, UR4 ;  /* 0x0000065405047896 */ /* 0x001fe20008000004 */
[----:B------:R-:W-:Y:S02]  /*0b70*/  FSEL R23, R30, RZ, P0 ;  /* 0x000000ff1e177208 */ /* 0x000fe40000000000 */
[----:B------:R-:W-:Y:S01]  /*0b80*/  FSETP.GEU.AND P1, PT, R33, RZ, PT ;  /* 0x000000ff2100720b */ /* 0x000fe20003f2e000 */
[----:B------:R-:W-:Y:S01]  /*0b90*/  FADD R12, R31, R12 ;  /* 0x0000000c1f0c7221 */ /* 0x000fe20000000000 */
[----:B-1----:R-:W-:Y:S01]  /*0ba0*/  IMAD.SHL.U32 R25, R3, 0x100, RZ ;  /* 0x0000010003197824 */ /* 0x002fe200078e00ff */
[----:B------:R-:W-:-:S04]  /*0bb0*/  SHF.R.U32.HI R24, RZ, 0x4, R3 ;  /* 0x00000004ff187819 */ /* 0x000fc80000011603 */
[----:B------:R-:W-:Y:S02]  /*0bc0*/  LOP3.LUT R25, R25, 0xf00, RZ, 0xc0, !PT ;  /* 0x00000f0019197812 */ /* 0x000fe400078ec0ff */
[----:B------:R-:W-:Y:S02]  /*0bd0*/  SGXT.U32 R30, R24, 0x4 ;  /* 0x00000004181e781a */ /* 0x000fe40000000000 */
[----:B------:R-:W-:Y:S02]  /*0be0*/  LOP3.LUT R24, R25, 0x40, RZ, 0xfc, !PT ;  /* 0x0000004019187812 */ /* 0x000fe400078efcff */
[----:B------:R-:W-:Y:S02]  /*0bf0*/  FSEL R33, R33, RZ, P1 ;  /* 0x000000ff21217208 */ /* 0x000fe40000800000 */
[----:B------:R-:W-:Y:S02]  /*0c00*/  LOP3.LUT R30, R25, R30, RZ, 0xfc, !PT ;  /* 0x0000001e191e7212 */ /* 0x000fe400078efcff */
[----:B------:R-:W-:-:S02]  /*0c10*/  LEA.HI R31, R24, UR4, RZ, 0x1e ;  /* 0x00000004181f7c11 */ /* 0x000fc4000f8ff0ff */
[----:B------:R-:W-:Y:S01]  /*0c20*/  FSETP.GEU.AND P0, PT, R28, RZ, PT ;  /* 0x000000ff1c00720b */ /* 0x000fe20003f0e000 */
[----:B------:R-:W-:Y:S01]  /*0c30*/  FADD R14, R33, R14 ;  /* 0x0000000e210e7221 */ /* 0x000fe20000000000 */
[----:B------:R-:W-:Y:S01]  /*0c40*/  LEA R24, R30, R31, 0x2 ;  /* 0x0000001f1e187211 */ /* 0x000fe200078e10ff */
[----:B------:R-:W-:Y:S01]  /*0c50*/  FADD R6, R23, R6 ;  /* 0x0000000617067221 */ /* 0x000fe20000000000 */
[C---:B------:R-:W-:Y:S02]  /*0c60*/  LOP3.LUT R31, R25.reuse, 0x80, RZ, 0xfc, !PT ;  /* 0x00000080191f7812 */ /* 0x040fe400078efcff */
[C---:B------:R-:W-:Y:S02]  /*0c70*/  LEA.HI R23, R25.reuse, UR4, RZ, 0x1e ;  /* 0x0000000419177c11 */ /* 0x040fe4000f8ff0ff */
[----:B------:R-:W-:Y:S02]  /*0c80*/  LOP3.LUT R33, R25, 0xc0, RZ, 0xfc, !PT ;  /* 0x000000c019217812 */ /* 0x000fe400078efcff */
[----:B------:R-:W-:-:S02]  /*0c90*/  FSEL R28, R28, RZ, P0 ;  /* 0x000000ff1c1c7208 */ /* 0x000fc40000000000 */
[----:B------:R-:W-:Y:S02]  /*0ca0*/  FSETP.GEU.AND P0, PT, R36, RZ, PT ;  /* 0x000000ff2400720b */ /* 0x000fe40003f0e000 */
[----:B------:R-:W-:Y:S01]  /*0cb0*/  LEA.HI R25, R31, UR4, RZ, 0x1e ;  /* 0x000000041f197c11 */ /* 0x000fe2000f8ff0ff */
[----:B------:R-:W-:Y:S01]  /*0cc0*/  IMAD R23, R30, 0x4, R23 ;  /* 0x000000041e177824 */ /* 0x000fe200078e0217 */
[----:B------:R-:W-:Y:S02]  /*0cd0*/  LEA.HI R33, R33, UR4, RZ, 0x1e ;  /* 0x0000000421217c11 */ /* 0x000fe4000f8ff0ff */
[----:B------:R-:W-:Y:S01]  /*0ce0*/  FSEL R36, R36, RZ, P0 ;  /* 0x000000ff24247208 */ /* 0x000fe20000000000 */
[C---:B------:R-:W-:Y:S01]  /*0cf0*/  IMAD R25, R30.reuse, 0x4, R25 ;  /* 0x000000041e197824 */ /* 0x040fe200078e0219 */
[----:B------:R-:W-:Y:S01]  /*0d00*/  FSETP.GEU.AND P0, PT, R37, RZ, PT ;  /* 0x000000ff2500720b */ /* 0x000fe20003f0e000 */
[----:B------:R-:W-:Y:S02]  /*0d10*/  IMAD R30, R30, 0x4, R33 ;  /* 0x000000041e1e7824 */ /* 0x000fe400078e0221 */
[----:B------:R-:W-:Y:S01]  /*0d20*/  FADD R15, R28, R15 ;  /* 0x0000000f1c0f7221 */ /* 0x000fe20000000000 */
[----:B------:R0:W-:Y:S01]  /*0d30*/  STS [R23], R12 ;  /* 0x0000000c17007388 */ /* 0x0001e20000000800 */
[----:B------:R-:W-:-:S02]  /*0d40*/  FSETP.GEU.AND P3, PT, R20, RZ, PT ;  /* 0x000000ff1400720b */ /* 0x000fc40003f6e000 */
[----:B------:R-:W-:Y:S01]  /*0d50*/  FSETP.GEU.AND P2, PT, R22, RZ, PT ;  /* 0x000000ff1600720b */ /* 0x000fe20003f4e000 */
[----:B------:R1:W-:Y:S01]  /*0d60*/  STS [R24+0x100], R13 ;  /* 0x0001000d18007388 */ /* 0x0003e20000000800 */
[----:B------:R-:W-:-:S03]  /*0d70*/  FSETP.GEU.AND P1, PT, R35, RZ, PT ;  /* 0x000000ff2300720b */ /* 0x000fc60003f2e000 */
[----:B------:R-:W-:Y:S01]  /*0d80*/  STS [R25+0x200], R14 ;  /* 0x0002000e19007388 */ /* 0x000fe20000000800 */
[----:B0-----:R-:W-:Y:S02]  /*0d90*/  FSEL R12, R37, RZ, P0 ;  /* 0x000000ff250c7208 */ /* 0x001fe40000000000 */
[C---:B------:R-:W-:Y:S01]  /*0da0*/  FSETP.GEU.AND P0, PT, R21.reuse, RZ, PT ;  /* 0x000000ff1500720b */ /* 0x040fe20003f0e000 */
[----:B------:R-:W-:Y:S01]  /*0db0*/  STS [R30+0x300], R15 ;  /* 0x0003000f1e007388 */ /* 0x000fe20000000800 */
[----:B-1----:R-:W-:Y:S01]  /*0dc0*/  FADD R13, R36, R7 ;  /* 0x00000007240d7221 */ /* 0x002fe20000000000 */
[----:B------:R-:W-:Y:S02]  /*0dd0*/  FSEL R7, R20, RZ, P3 ;  /* 0x000000ff14077208 */ /* 0x000fe40001800000 */
[----:B------:R-:W-:Y:S01]  /*0de0*/  STS [R23+0x40], R4 ;  /* 0x0000400417007388 */ /* 0x000fe20000000800 */
[----:B------:R-:W-:Y:S02]  /*0df0*/  FSEL R21, R21, RZ, P0 ;  /* 0x000000ff15157208 */ /* 0x000fe40000000000 */
[----:B------:R-:W-:Y:S01]  /*0e00*/  FSEL R22, R22, RZ, P2 ;  /* 0x000000ff16167208 */ /* 0x000fe20001000000 */
[----:B------:R0:W-:Y:S01]  /*0e10*/  STS [R24+0x140], R5 ;  /* 0x0001400518007388 */ /* 0x0001e20000000800 */
[----:B------:R-:W-:-:S02]  /*0e20*/  FSEL R35, R35, RZ, P1 ;  /* 0x000000ff23237208 */ /* 0x000fc40000800000 */
[----:B------:R-:W-:Y:S01]  /*0e30*/  FSETP.GEU.AND P2, PT, R29, RZ, PT ;  /* 0x000000ff1d00720b */ /* 0x000fe20003f4e000 */
[----:B------:R4:W-:Y:S01]  /*0e40*/  STS [R25+0x240], R6 ;  /* 0x0002400619007388 */ /* 0x0009e20000000800 */
[----:B------:R-:W-:Y:S02]  /*0e50*/  FSETP.GEU.AND P1, PT, R32, RZ, PT ;  /* 0x000000ff2000720b */ /* 0x000fe40003f2e000 */
[C---:B------:R-:W-:Y:S01]  /*0e60*/  FSETP.GEU.AND P0, PT, R34.reuse, RZ, PT ;  /* 0x000000ff2200720b */ /* 0x040fe20003f0e000 */
[----:B0-----:R-:W-:Y:S01]  /*0e70*/  IMAD.SHL.U32 R5, R3, 0x4, RZ ;  /* 0x0000000403057824 */ /* 0x001fe200078e00ff */
[----:B------:R-:W-:Y:S02]  /*0e80*/  FSEL R4, R29, RZ, P2 ;  /* 0x000000ff1d047208 */ /* 0x000fe40001000000 */
[----:B------:R-:W-:Y:S01]  /*0e90*/  FSEL R34, R34, RZ, P0 ;  /* 0x000000ff22227208 */ /* 0x000fe20000000000 */
[----:B------:R-:W-:Y:S01]  /*0ea0*/  STS [R30+0x340], R13 ;  /* 0x0003400d1e007388 */ /* 0x000fe20000000800 */
[----:B------:R-:W-:-:S05]  /*0eb0*/  LOP3.LUT R3, R3, 0xf0, RZ, 0xc0, !PT ;  /* 0x000000f003037812 */ /* 0x000fca00078ec0ff */
[----:B------:R-:W-:Y:S01]  /*0ec0*/  VIADD R3, R3, UR4 ;  /* 0x0000000403037c36 */ /* 0x000fe20008000000 */
[----:B------:R-:W-:-:S04]  /*0ed0*/  LOP3.LUT R27, R27, 0x3c, R2, 0xf8, !PT ;  /* 0x0000003c1b1b7812 */ /* 0x000fc800078ef802 */
[----:B------:R-:W-:Y:S01]  /*0ee0*/  ISETP.GE.AND P0, PT, R27, 0x40, PT ;  /* 0x000000401b00780c */ /* 0x000fe20003f06270 */
[----:B--2---:R-:W-:Y:S01]  /*0ef0*/  FADD R8, R7, R8 ;  /* 0x0000000807087221 */ /* 0x004fe20000000000 */
[----:B------:R-:W-:Y:S01]  /*0f00*/  FADD R9, R22, R9 ;  /* 0x0000000916097221 */ /* 0x000fe20000000000 */
[----:B------:R-:W-:Y:S01]  /*0f10*/  FADD R10, R35, R10 ;  /* 0x0000000a230a7221 */ /* 0x000fe20000000000 */
[----:B------:R-:W-:Y:S02]  /*0f20*/  FADD R11, R12, R11 ;  /* 0x0000000b0c0b7221 */ /* 0x000fe40000000000 */
[----:B------:R0:W-:Y:S04]  /*0f30*/  STS [R23+0x80], R8 ;  /* 0x0000800817007388 */ /* 0x0001e80000000800 */
[----:B------:R-:W-:Y:S01]  /*0f40*/  STS [R24+0x180], R9 ;  /* 0x0001800918007388 */ /* 0x000fe20000000800 */
[----:B----4-:R-:W-:Y:S01]  /*0f50*/  FADD R6, R21, R16 ;  /* 0x0000001015067221 */ /* 0x010fe20000000000 */
[----:B------:R-:W-:-:S02]  /*0f60*/  LOP3.LUT R16, R5, 0x3fc, RZ, 0xc0, !PT ;  /* 0x000003fc05107812 */ /* 0x000fc400078ec0ff */
[----:B------:R-:W-:Y:S01]  /*0f70*/  FSEL R5, R32, RZ, P1 ;  /* 0x000000ff20057208 */ /* 0x000fe20000800000 */
[----:B------:R-:W-:Y:S01]  /*0f80*/  FADD R17, R4, R17 ;  /* 0x0000001104117221 */ /* 0x000fe20000000000 */
[----:B------:R-:W-:Y:S01]  /*0f90*/  STS [R25+0x280], R10 ;  /* 0x0002800a19007388 */ /* 0x000fe20000000800 */
[----:B------:R-:W-:Y:S02]  /*0fa0*/  FADD R19, R34, R19 ;  /* 0x0000001322137221 */ /* 0x000fe40000000000 */
[----:B------:R-:W-:Y:S01]  /*0fb0*/  FADD R20, R5, R18 ;  /* 0x0000001205147221 */ /* 0x000fe20000000000 */
[----:B------:R-:W-:Y:S04]  /*0fc0*/  STS [R30+0x380], R11 ;  /* 0x0003800b1e007388 */ /* 0x000fe80000000800 */
[----:B------:R-:W-:Y:S04]  /*0fd0*/  STS [R23+0xc0], R6 ;  /* 0x0000c00617007388 */ /* 0x000fe80000000800 */
[----:B------:R-:W-:Y:S04]  /*0fe0*/  STS [R24+0x1c0], R17 ;  /* 0x0001c01118007388 */ /* 0x000fe80000000800 */
[----:B------:R1:W-:Y:S01]  /*0ff0*/  STS [R25+0x2c0], R20 ;  /* 0x0002c01419007388 */ /* 0x0003e20000000800 */
[----:B------:R-:W-:-:S03]  /*1000*/  LOP3.LUT R4, R16, 0x400, RZ, 0xfc, !PT ;  /* 0x0000040010047812 */ /* 0x000fc600078efcff */
[----:B------:R2:W-:Y:S01]  /*1010*/  STS [R30+0x3c0], R19 ;  /* 0x0003c0131e007388 */ /* 0x0005e20000000800 */
[----:B------:R-:W-:Y:S02]  /*1020*/  LOP3.LUT R7, R16, 0x800, RZ, 0xfc, !PT ;  /* 0x0000080010077812 */ /* 0x000fe400078efcff */
[----:B------:R-:W-:Y:S02]  /*1030*/  SHF.R.U32.HI R4, RZ, 0x2, R4 ;  /* 0x00000002ff047819 */ /* 0x000fe40000011604 */
[----:B------:R-:W-:Y:S02]  /*1040*/  SHF.R.U32.HI R7, RZ, 0x2, R7 ;  /* 0x00000002ff077819 */ /* 0x000fe40000011607 */
[----:B------:R-:W-:Y:S02]  /*1050*/  LOP3.LUT R4, R4, 0x1f0, RZ, 0xc0, !PT ;  /* 0x000001f004047812 */ /* 0x000fe400078ec0ff */
[----:B------:R-:W-:Y:S02]  /*1060*/  LOP3.LUT R7, R7, 0x2f0, RZ, 0xc0, !PT ;  /* 0x000002f007077812 */ /* 0x000fe400078ec0ff */
[----:B------:R-:W-:Y:S01]  /*1070*/  IADD3 R5, R4, UR4, RZ ;  /* 0x0000000404057c10 */ /* 0x000fe2000fffe0ff */
[----:B------:R-:W-:-:S02]  /*1080*/  IMAD R4, R16, 0x4, R3 ;  /* 0x0000000410047824 */ /* 0x000fc400078e0203 */
[----:B------:R-:W-:Y:S01]  /*1090*/  VIADD R7, R7, UR4 ;  /* 0x0000000407077c36 */ /* 0x000fe20008000000 */
[----:B------:R-:W-:Y:S01]  /*10a0*/  SHF.R.S32.HI R18, RZ, 0x1f, R27 ;  /* 0x0000001fff127819 */ /* 0x000fe2000001141b */
[C---:B0-----:R-:W-:Y:S01]  /*10b0*/  IMAD R8, R16.reuse, 0x4, R5 ;  /* 0x0000000410087824 */ /* 0x041fe200078e0205 */
[----:B------:R-:W-:Y:S01]  /*10c0*/  BAR.SYNC.DEFER_BLOCKING 0x0 ;  /* 0x0000000000007b1d */ /* 0x000fe20000010000 */
[----:B------:R-:W-:Y:S01]  /*10d0*/  IMAD R12, R16, 0x4, R7 ;  /* 0x00000004100c7824 */ /* 0x000fe200078e0207 */
[----:B-1----:R-:W-:-:S06]  /*10e0*/  SHF.R.S32.HI R20, RZ, 0x1f, R27 ;  /* 0x0000001fff147819 */ /* 0x002fcc000001141b */
[----:B------:R-:W0:Y:S01]  /*10f0*/  LDC.64 R2, c[0x0][0x240] ;  /* 0x00009000ff027b82 */ /* 0x000e220000000a00 */
[-C--:B------:R-:W-:Y:S01]  /*1100*/  LEA.HI R18, R18, R27.reuse, RZ, 0x4 ;  /* 0x0000001b12127211 */ /* 0x080fe200078f20ff */
[----:B------:R-:W1:Y:S04]  /*1110*/  LDS.128 R4, [R4] ;  /* 0x0000000004047984 */ /* 0x000e680000000c00 */
[----:B------:R-:W3:Y:S04]  /*1120*/  LDS.128 R8, [R8+0x1000] ;  /* 0x0010000008087984 */ /* 0x000ee80000000c00 */
[----:B------:R-:W4:Y:S01]  /*1130*/  LDS.128 R12, [R12+0x2000] ;  /* 0x002000000c0c7984 */ /* 0x000f220000000c00 */
[----:B------:R-:W-:-:S02]  /*1140*/  LEA.HI R20, R20, R27, RZ, 0x4 ;  /* 0x0000001b14147211 */ /* 0x000fc400078f20ff */
[----:B------:R-:W-:Y:S02]  /*1150*/  SHF.L.U32 R18, R18, 0x7, RZ ;  /* 0x0000000712127819 */ /* 0x000fe400000006ff */
[----:B------:R-:W-:Y:S02]  /*1160*/  LOP3.LUT R22, R20, 0xfffffff0, RZ, 0xc0, !PT ;  /* 0xfffffff014167812 */ /* 0x000fe400078ec0ff */
[----:B------:R-:W-:Y:S02]  /*1170*/  LOP3.LUT R18, R18, 0xfffff800, RZ, 0xc0, !PT ;  /* 0xfffff80012127812 */ /* 0x000fe400078ec0ff */
[----:B------:R-:W-:Y:S02]  /*1180*/  LOP3.LUT R20, R16, 0xc00, RZ, 0xfc, !PT ;  /* 0x00000c0010147812 */ /* 0x000fe400078efcff */
[----:B------:R-:W-:Y:S02]  /*1190*/  LOP3.LUT R23, R0, R26, RZ, 0xfc, !PT ;  /* 0x0000001a00177212 */ /* 0x000fe400078efcff */
[----:B------:R-:W-:-:S02]  /*11a0*/  LOP3.LUT R21, R0, 0x10, R26, 0xfe, !PT ;  /* 0x0000001000157812 */ /* 0x000fc400078efe1a */
[----:B------:R-:W-:Y:S02]  /*11b0*/  LOP3.LUT R17, R0, 0x30, R26, 0xfe, !PT ;  /* 0x0000003000117812 */ /* 0x000fe400078efe1a */
[----:B--2---:R-:W-:Y:S02]  /*11c0*/  LOP3.LUT R19, R0, 0x20, R26, 0xfe, !PT ;  /* 0x0000002000137812 */ /* 0x004fe400078efe1a */
[----:B------:R-:W-:Y:S02]  /*11d0*/  IADD3 R0, R18, R27, -R22 ;  /* 0x0000001b12007210 */ /* 0x000fe40007ffe816 */
[----:B------:R-:W-:Y:S02]  /*11e0*/  SHF.R.U32.HI R20, RZ, 0x2, R20 ;  /* 0x00000002ff147819 */ /* 0x000fe40000011614 */
[----:B------:R-:W-:Y:S02]  /*11f0*/  ISETP.LT.AND P3, PT, R23, 0x80, !P0 ;  /* 0x000000801700780c */ /* 0x000fe40004761270 */
[----:B------:R-:W-:-:S02]  /*1200*/  ISETP.LT.AND P2, PT, R21, 0x80, !P0 ;  /* 0x000000801500780c */ /* 0x000fc40004741270 */
[----:B------:R-:W-:Y:S01]  /*1210*/  ISETP.LT.AND P1, PT, R19, 0x80, !P0 ;  /* 0x000000801300780c */ /* 0x000fe20004721270 */
[--C-:B------:R-:W-:Y:S01]  /*1220*/  IMAD R23, R23, 0x10, R0.reuse ;  /* 0x0000001017177824 */ /* 0x100fe200078e0200 */
[----:B------:R-:W-:Y:S01]  /*1230*/  ISETP.LT.AND P0, PT, R17, 0x80, !P0 ;  /* 0x000000801100780c */ /* 0x000fe20004701270 */
[--C-:B------:R-:W-:Y:S01]  /*1240*/  IMAD R21, R21, 0x10, R0.reuse ;  /* 0x0000001015157824 */ /* 0x100fe200078e0200 */
[----:B------:R-:W-:Y:S01]  /*1250*/  LOP3.LUT R20, R20, 0x3f0, RZ, 0xc0, !PT ;  /* 0x000003f014147812 */ /* 0x000fe200078ec0ff */
[----:B------:R-:W-:Y:S02]  /*1260*/  IMAD R25, R19, 0x10, R0 ;  /* 0x0000001013197824 */ /* 0x000fe400078e0200 */
[----:B0-----:R-:W-:Y:S01]  /*1270*/  IMAD.WIDE R18, R23, 0x4, R2 ;  /* 0x0000000417127825 */ /* 0x001fe200078e0202 */
[----:B------:R-:W-:-:S03]  /*1280*/  IADD3 R27, R20, UR4, RZ ;  /* 0x00000004141b7c10 */ /* 0x000fc6000fffe0ff */
[--C-:B------:R-:W-:Y:S01]  /*1290*/  IMAD.WIDE R20, R21, 0x4, R2.reuse ;  /* 0x0000000415147825 */ /* 0x100fe200078e0202 */
[----:B-1----:R0:W-:Y:S03]  /*12a0*/  @P3 STG.E.128 desc[UR6][R18.64], R4 ;  /* 0x0000000412003986 */ /* 0x0021e6000c101d06 */
[----:B------:R-:W-:Y:S01]  /*12b0*/  IMAD.WIDE R22, R25, 0x4, R2 ;  /* 0x0000000419167825 */ /* 0x000fe200078e0202 */
[----:B---3--:R0:W-:Y:S04]  /*12c0*/  @P2 STG.E.128 desc[UR6][R20.64], R8 ;  /* 0x0000000814002986 */ /* 0x0081e8000c101d06 */
[----:B----4-:R0:W-:Y:S01]  /*12d0*/  @P1 STG.E.128 desc[UR6][R22.64], R12 ;  /* 0x0000000c16001986 */ /* 0x0101e2000c101d06 */
[----:B------:R-:W-:Y:S01]  /*12e0*/  IMAD R27, R16, 0x4, R27 ;  /* 0x00000004101b7824 */ /* 0x000fe200078e021b */
[----:B0-----:R-:W-:Y:S06]  /*12f0*/  @!P0 EXIT ;  /* 0x000000000000894d */ /* 0x001fec0003800000 */
[----:B------:R-:W0:Y:S01]  /*1300*/  LDS.128 R24, [R27+0x3000] ;  /* 0x003000001b187984 */ /* 0x000e220000000c00 */
[----:B------:R-:W-:-:S04]  /*1310*/  IMAD R17, R17, 0x10, R0 ;  /* 0x0000001011117824 */ /* 0x000fc800078e0200 */
[----:B------:R-:W-:-:S05]  /*1320*/  IMAD.WIDE R2, R17, 0x4, R2 ;  /* 0x0000000411027825 */ /* 0x000fca00078e0202 */
[----:B0-----:R-:W-:Y:S01]  /*1330*/  STG.E.128 desc[UR6][R2.64], R24 ;  /* 0x0000001802007986 */ /* 0x001fe2000c101d06 */
[----:B------:R-:W-:Y:S05]  /*1340*/  EXIT ;  /* 0x000000000000794d */ /* 0x000fea0003800000 */
.L_x_0:
[----:B------:R-:W-:-:S00]  /*1350*/  BRA `(.L_x_0) ;  /* 0xfffffffc00fc7947 */ /* 0x000fc0000383ffff */
[----:B------:R-:W-:-:S00]  /*1360*/  NOP ;  /* 0x0000000000007918 */ /* 0x000fc00000000000 */
        /* <DEDUP_REMOVED lines=9> */
.L_x_1:


//--------------------- .nv.global.init           --------------------------
	.section	.nv.global.init,"aw",@progbits
.nv.global.init:
	.type		_$_str,@object
	.size		_$_str,(_$_str_$_2 - _$_str)
_$_str:
        /*0000*/ 	.byte	0x5f, 0x5f, 0x43, 0x55, 0x44, 0x41, 0x5f, 0x46, 0x54, 0x5a, 0x00
	.type		_$_str_$_2,@object
	.size		_$_str_$_2,(.L_1 - _$_str_$_2)
_$_str_$_2:
        /*000b*/ 	.byte	0x5f, 0x5f, 0x43, 0x55, 0x44, 0x41, 0x5f, 0x50, 0x52, 0x45, 0x43, 0x5f, 0x53, 0x51, 0x52, 0x54
        /*001b*/ 	.byte	0x00
.L_1:


//--------------------- .nv.shared.triton_poi_fused__native_batch_norm_legit_no_training_add_relu_28 --------------------------
	.section	.nv.shared.triton_poi_fused__native_batch_norm_legit_no_training_add_relu_28,"aw",@nobits
	.sectionflags	@""
	.align	16
	.zero		1024


//--------------------- .nv.constant0.triton_poi_fused__native_batch_norm_legit_no_training_add_relu_28 --------------------------
	.section	.nv.constant0.triton_poi_fused__native_batch_norm_legit_no_training_add_relu_28,"a",@progbits
	.sectionflags	@""
	.align	4
.nv.constant0.triton_poi_fused__native_batch_norm_legit_no_training_add_relu_28:
	.zero		592
